//
// Generated by NVIDIA NVVM Compiler
//
// Compiler Build ID: CL-36424714
// Cuda compilation tools, release 13.0, V13.0.88
// Based on NVVM 20.0.0
//

.version 9.0
.target sm_100
.address_size 64

	// .globl	_Z21A_Dinv_inplace_kerneliPdS_

.visible .entry _Z21A_Dinv_inplace_kerneliPdS_(
	.param .u32 _Z21A_Dinv_inplace_kerneliPdS__param_0,
	.param .u64 .ptr .align 1 _Z21A_Dinv_inplace_kerneliPdS__param_1,
	.param .u64 .ptr .align 1 _Z21A_Dinv_inplace_kerneliPdS__param_2
)
{
	.reg .pred 	%p<5>;
	.reg .b32 	%r<26>;
	.reg .b64 	%rd<9>;
	.reg .b64 	%fd<6>;

	ld.param.u32 	%r13, [_Z21A_Dinv_inplace_kerneliPdS__param_0];
	ld.param.u64 	%rd3, [_Z21A_Dinv_inplace_kerneliPdS__param_1];
	ld.param.u64 	%rd4, [_Z21A_Dinv_inplace_kerneliPdS__param_2];
	mov.u32 	%r14, %ctaid.x;
	mov.u32 	%r1, %ntid.x;
	mov.u32 	%r15, %tid.x;
	mad.lo.s32 	%r23, %r14, %r1, %r15;
	setp.ge.s32 	%p1, %r23, %r13;
	@%p1 bra 	$L__BB0_6;
	mov.u32 	%r16, %ntid.y;
	mov.u32 	%r17, %nctaid.y;
	mul.lo.s32 	%r3, %r16, %r17;
	mov.u32 	%r18, %nctaid.x;
	mul.lo.s32 	%r4, %r1, %r18;
	mov.u32 	%r19, %tid.y;
	mov.u32 	%r20, %ctaid.y;
	mad.lo.s32 	%r25, %r20, %r16, %r19;
	cvta.to.global.u64 	%rd1, %rd4;
	cvta.to.global.u64 	%rd2, %rd3;
$L__BB0_2:
	setp.ge.s32 	%p2, %r25, %r13;
	@%p2 bra 	$L__BB0_5;
	mul.wide.s32 	%rd5, %r23, 8;
	add.s64 	%rd6, %rd1, %rd5;
	ld.global.f64 	%fd2, [%rd6];
	add.f64 	%fd3, %fd2, 0d3D719799812DEA11;
	rcp.rn.f64 	%fd1, %fd3;
	mul.lo.s32 	%r8, %r23, %r13;
$L__BB0_4:
	add.s32 	%r21, %r25, %r8;
	mul.wide.s32 	%rd7, %r21, 8;
	add.s64 	%rd8, %rd2, %rd7;
	ld.global.f64 	%fd4, [%rd8];
	mul.f64 	%fd5, %fd1, %fd4;
	st.global.f64 	[%rd8], %fd5;
	add.s32 	%r25, %r25, %r3;
	setp.lt.s32 	%p3, %r25, %r13;
	@%p3 bra 	$L__BB0_4;
$L__BB0_5:
	add.s32 	%r23, %r23, %r4;
	setp.lt.s32 	%p4, %r23, %r13;
	@%p4 bra 	$L__BB0_2;
$L__BB0_6:
	ret;

}


// ===== COMPILED SASS (sm_100) =====

	.target	sm_100

	.elftype	@"ET_EXEC"


//--------------------- .note.nv.tkinfo           --------------------------
	.section	.note.nv.tkinfo,"",@"SHT_NOTE"
	.sectionflags	@"SHF_NOTE_NV_TKINFO"
	.tkinfo
        /*0018*/ 	.word	0x00000002
        /*0030*/ 	.string	""
        /*0030*/ 	.string	"ptxas"
        /*0030*/ 	.string	"Cuda compilation tools, release 13.0, V13.0.88"
        /*0030*/ 	.string	"Build cuda_13.0.r13.0/compiler.36424714_0"
        /*0030*/ 	.string	"-arch sm_100 -m 64 "



//--------------------- .note.nv.cuinfo           --------------------------
	.section	.note.nv.cuinfo,"",@"SHT_NOTE"
	.sectionflags	@"SHF_NOTE_NV_CUINFO"
        /*0018*/ 	.short	0x0002
        /*001a*/ 	.short	0x0064
        /*001c*/ 	.short	0x0082
	.zero		2


//--------------------- .nv.info                  --------------------------
	.section	.nv.info,"",@"SHT_CUDA_INFO"
	.align	4


	//----- nvinfo : EIATTR_REGCOUNT
	.align		4
        /*0000*/ 	.byte	0x04, 0x2f
        /*0002*/ 	.short	(.L_1 - .L_0)
	.align		4
.L_0:
        /*0004*/ 	.word	index@(_Z21A_Dinv_inplace_kerneliPdS_)
        /*0008*/ 	.word	0x00000014


	//----- nvinfo : EIATTR_FRAME_SIZE
	.align		4
.L_1:
        /*000c*/ 	.byte	0x04, 0x11
        /*000e*/ 	.short	(.L_3 - .L_2)
	.align		4
.L_2:
        /*0010*/ 	.word	index@($__internal_0_$__cuda_sm20_dblrcp_rn_slowpath_v3)
        /*0014*/ 	.word	0x00000000


	//----- nvinfo : EIATTR_FRAME_SIZE
	.align		4
.L_3:
        /*0018*/ 	.byte	0x04, 0x11
        /*001a*/ 	.short	(.L_5 - .L_4)
	.align		4
.L_4:
        /*001c*/ 	.word	index@(_Z21A_Dinv_inplace_kerneliPdS_)
        /*0020*/ 	.word	0x00000000


	//----- nvinfo : EIATTR_MIN_STACK_SIZE
	.align		4
.L_5:
        /*0024*/ 	.byte	0x04, 0x12
        /*0026*/ 	.short	(.L_7 - .L_6)
	.align		4
.L_6:
        /*0028*/ 	.word	index@(_Z21A_Dinv_inplace_kerneliPdS_)
        /*002c*/ 	.word	0x00000000
.L_7:


//--------------------- .nv.compat                --------------------------
	.section	.nv.compat,"",@"SHT_CUDA_COMPAT_INFO"
	.align	4
        /*0000*/ 	.byte	0x02, 0x09, 0x00, 0x00, 0x02, 0x02, 0x01, 0x00, 0x02, 0x05, 0x05, 0x00, 0x03, 0x07, 0x01, 0x01
        /*0010*/ 	.byte	0x02, 0x03, 0x00, 0x00, 0x02, 0x06, 0x01, 0x00, 0x04, 0x0b, 0x08, 0x00, 0x01, 0x00, 0x00, 0x00
        /*0020*/ 	.byte	0x00, 0x00, 0x00, 0x00


//--------------------- .nv.info._Z21A_Dinv_inplace_kerneliPdS_ --------------------------
	.section	.nv.info._Z21A_Dinv_inplace_kerneliPdS_,"",@"SHT_CUDA_INFO"
	.sectionflags	@""
	.align	4


	//----- nvinfo : EIATTR_CUDA_API_VERSION
	.align		4
        /*0000*/ 	.byte	0x04, 0x37
        /*0002*/ 	.short	(.L_9 - .L_8)
.L_8:
        /*0004*/ 	.word	0x00000082


	//----- nvinfo : EIATTR_KPARAM_INFO
	.align		4
.L_9:
        /*0008*/ 	.byte	0x04, 0x17
        /*000a*/ 	.short	(.L_11 - .L_10)
.L_10:
        /*000c*/ 	.word	0x00000000
        /*0010*/ 	.short	0x0002
        /*0012*/ 	.short	0x0010
        /*0014*/ 	.byte	0x00, 0xf5, 0x21, 0x00


	//----- nvinfo : EIATTR_KPARAM_INFO
	.align		4
.L_11:
        /*0018*/ 	.byte	0x04, 0x17
        /*001a*/ 	.short	(.L_13 - .L_12)
.L_12:
        /*001c*/ 	.word	0x00000000
        /*0020*/ 	.short	0x0001
        /*0022*/ 	.short	0x0008
        /*0024*/ 	.byte	0x00, 0xf5, 0x21, 0x00


	//----- nvinfo : EIATTR_KPARAM_INFO
	.align		4
.L_13:
        /*0028*/ 	.byte	0x04, 0x17
        /*002a*/ 	.short	(.L_15 - .L_14)
.L_14:
        /*002c*/ 	.word	0x00000000
        /*0030*/ 	.short	0x0000
        /*0032*/ 	.short	0x0000
        /*0034*/ 	.byte	0x00, 0xf0, 0x11, 0x00


	//----- nvinfo : EIATTR_SPARSE_MMA_MASK
	.align		4
.L_15:
        /*0038*/ 	.byte	0x03, 0x50
        /*003a*/ 	.short	0x0000


	//----- nvinfo : EIATTR_MAXREG_COUNT
	.align		4
        /*003c*/ 	.byte	0x03, 0x1b
        /*003e*/ 	.short	0x00ff


	//----- nvinfo : EIATTR_MERCURY_ISA_VERSION
	.align		4
        /*0040*/ 	.byte	0x03, 0x5f
        /*0042*/ 	.short	0x0101


	//----- nvinfo : EIATTR_VRC_CTA_INIT_COUNT
	.align		4
        /*0044*/ 	.byte	0x02, 0x4a
	.zero		1
	.zero		1


	//----- nvinfo : EIATTR_EXIT_INSTR_OFFSETS
	.align		4
        /*0048*/ 	.byte	0x04, 0x1c
        /*004a*/ 	.short	(.L_17 - .L_16)


	//   ....[0]....
.L_16:
        /*004c*/ 	.word	0x00000070


	//   ....[1]....
        /*0050*/ 	.word	0x000003a0


	//----- nvinfo : EIATTR_CRS_STACK_SIZE
	.align		4
.L_17:
        /*0054*/ 	.byte	0x04, 0x1e
        /*0056*/ 	.short	(.L_19 - .L_18)
.L_18:
        /*0058*/ 	.word	0x00000000


	//----- nvinfo : EIATTR_CBANK_PARAM_SIZE
	.align		4
.L_19:
        /*005c*/ 	.byte	0x03, 0x19
        /*005e*/ 	.short	0x0018


	//----- nvinfo : EIATTR_PARAM_CBANK
	.align		4
        /*0060*/ 	.byte	0x04, 0x0a
        /*0062*/ 	.short	(.L_21 - .L_20)
	.align		4
.L_20:
        /*0064*/ 	.word	index@(.nv.constant0._Z21A_Dinv_inplace_kerneliPdS_)
        /*0068*/ 	.short	0x0380
        /*006a*/ 	.short	0x0018


	//----- nvinfo : EIATTR_SW_WAR
	.align		4
.L_21:
        /*006c*/ 	.byte	0x04, 0x36
        /*006e*/ 	.short	(.L_23 - .L_22)
.L_22:
        /*0070*/ 	.word	0x00000008
.L_23:


//--------------------- .nv.callgraph             --------------------------
	.section	.nv.callgraph,"",@"SHT_CUDA_CALLGRAPH"
	.align	4
	.sectionentsize	8
	.align		4
        /*0000*/ 	.word	0x00000000
	.align		4
        /*0004*/ 	.word	0xffffffff
	.align		4
        /*0008*/ 	.word	0x00000000
	.align		4
        /*000c*/ 	.word	0xfffffffe
	.align		4
        /*0010*/ 	.word	0x00000000
	.align		4
        /*0014*/ 	.word	0xfffffffd
	.align		4
        /*0018*/ 	.word	0x00000000
	.align		4
        /*001c*/ 	.word	0xfffffffc


//--------------------- .text._Z21A_Dinv_inplace_kerneliPdS_ --------------------------
	.section	.text._Z21A_Dinv_inplace_kerneliPdS_,"ax",@progbits
	.align	128
        .global         _Z21A_Dinv_inplace_kerneliPdS_
        .type           _Z21A_Dinv_inplace_kerneliPdS_,@function
        .size           _Z21A_Dinv_inplace_kerneliPdS_,(.L_x_10 - _Z21A_Dinv_inplace_kerneliPdS_)
        .other          _Z21A_Dinv_inplace_kerneliPdS_,@"STO_CUDA_ENTRY STV_DEFAULT"
_Z21A_Dinv_inplace_kerneliPdS_:
.text._Z21A_Dinv_inplace_kerneliPdS_:
[----:B------:R-:W-:Y:S01]  /*0000*/  LDC R1, c[0x0][0x37c] ;  /* 0x0000df00ff017b82 */ /* 0x000fe20000000800 */
[----:B------:R-:W0:Y:S07]  /*0010*/  S2R R0, SR_TID.X ;  /* 0x0000000000007919 */ /* 0x000e2e0000002100 */
[----:B------:R-:W0:Y:S01]  /*0020*/  S2UR UR4, SR_CTAID.X ;  /* 0x00000000000479c3 */ /* 0x000e220000002500 */
[----:B------:R-:W1:Y:S07]  /*0030*/  LDCU UR5, c[0x0][0x380] ;  /* 0x00007000ff0577ac */ /* 0x000e6e0008000800 */
[----:B------:R-:W0:Y:S02]  /*0040*/  LDC R3, c[0x0][0x360] ;  /* 0x0000d800ff037b82 */ /* 0x000e240000000800 */
[----:B0-----:R-:W-:-:S05]  /*0050*/  IMAD R0, R3, UR4, R0 ;  /* 0x0000000403007c24 */ /* 0x001fca000f8e0200 */
[----:B-1----:R-:W-:-:S13]  /*0060*/  ISETP.GE.AND P0, PT, R0, UR5, PT ;  /* 0x0000000500007c0c */ /* 0x002fda000bf06270 */
[----:B------:R-:W-:Y:S05]  /*0070*/  @P0 EXIT ;  /* 0x000000000000094d */ /* 0x000fea0003800000 */
[----:B------:R-:W0:Y:S01]  /*0080*/  S2R R5, SR_TID.Y ;  /* 0x0000000000057919 */ /* 0x000e220000002200 */
[----:B------:R-:W1:Y:S01]  /*0090*/  LDCU UR5, c[0x0][0x364] ;  /* 0x00006c80ff0577ac */ /* 0x000e620008000800 */
[----:B------:R-:W0:Y:S01]  /*00a0*/  S2R R2, SR_CTAID.Y ;  /* 0x0000000000027919 */ /* 0x000e220000002600 */
[----:B------:R-:W1:Y:S01]  /*00b0*/  LDCU UR4, c[0x0][0x374] ;  /* 0x00006e80ff0477ac */ /* 0x000e620008000800 */
[----:B------:R-:W2:Y:S01]  /*00c0*/  LDCU UR6, c[0x0][0x370] ;  /* 0x00006e00ff0677ac */ /* 0x000ea20008000800 */
[----:B------:R-:W3:Y:S01]  /*00d0*/  LDCU.64 UR8, c[0x0][0x358] ;  /* 0x00006b00ff0877ac */ /* 0x000ee20008000a00 */
[----:B------:R-:W4:Y:S01]  /*00e0*/  LDCU UR10, c[0x0][0x380] ;  /* 0x00007000ff0a77ac */ /* 0x000f220008000800 */
[----:B-1----:R-:W-:Y:S01]  /*00f0*/  UIMAD UR4, UR5, UR4, URZ ;  /* 0x00000004050472a4 */ /* 0x002fe2000f8e02ff */
[----:B--2---:R-:W-:Y:S02]  /*0100*/  IMAD R3, R3, UR6, RZ ;  /* 0x0000000603037c24 */ /* 0x004fe4000f8e02ff */
[----:B0--34-:R-:W-:-:S09]  /*0110*/  IMAD R5, R2, UR5, R5 ;  /* 0x0000000502057c24 */ /* 0x019fd2000f8e0205 */
.L_x_4:
[----:B------:R-:W0:Y:S01]  /*0120*/  LDCU UR5, c[0x0][0x380] ;  /* 0x00007000ff0577ac */ /* 0x000e220008000800 */
[----:B------:R-:W-:Y:S01]  /*0130*/  BSSY.RECONVERGENT B0, `(.L_x_0) ;  /* 0x0000023000007945 */ /* 0x000fe20003800200 */
[----:B0-----:R-:W-:-:S05]  /*0140*/  IMAD.U32 R2, RZ, RZ, UR5 ;  /* 0x00000005ff027e24 */ /* 0x001fca000f8e00ff */
[----:B------:R-:W-:-:S13]  /*0150*/  ISETP.GE.AND P0, PT, R5, R2, PT ;  /* 0x000000020500720c */ /* 0x000fda0003f06270 */
[----:B-1----:R-:W-:Y:S05]  /*0160*/  @P0 BRA `(.L_x_1) ;  /* 0x00000000007c0947 */ /* 0x002fea0003800000 */
[----:B------:R-:W0:Y:S02]  /*0170*/  LDC.64 R8, c[0x0][0x390] ;  /* 0x0000e400ff087b82 */ /* 0x000e240000000a00 */
[----:B0-----:R-:W-:-:S06]  /*0180*/  IMAD.WIDE R8, R0, 0x8, R8 ;  /* 0x0000000800087825 */ /* 0x001fcc00078e0208 */
[----:B------:R-:W2:Y:S01]  /*0190*/  LDG.E.64 R8, desc[UR8][R8.64] ;  /* 0x0000000808087981 */ /* 0x000ea2000c1e1b00 */
[----:B------:R-:W-:Y:S01]  /*01a0*/  UMOV UR6, 0x812dea11 ;  /* 0x812dea1100067882 */ /* 0x000fe20000000000 */
[----:B------:R-:W-:Y:S01]  /*01b0*/  UMOV UR7, 0x3d719799 ;  /* 0x3d71979900077882 */ /* 0x000fe20000000000 */
[----:B------:R-:W-:Y:S01]  /*01c0*/  BSSY.RECONVERGENT B1, `(.L_x_2) ;  /* 0x0000010000017945 */ /* 0x000fe20003800200 */
[----:B--2---:R-:W-:-:S06]  /*01d0*/  DADD R16, R8, UR6 ;  /* 0x0000000608107e29 */ /* 0x004fcc0008000000 */
[----:B------:R-:W0:Y:S04]  /*01e0*/  MUFU.RCP64H R11, R17 ;  /* 0x00000011000b7308 */ /* 0x000e280000001800 */
[----:B------:R-:W-:-:S05]  /*01f0*/  VIADD R10, R17, 0x300402 ;  /* 0x00300402110a7836 */ /* 0x000fca0000000000 */
[----:B------:R-:W-:Y:S01]  /*0200*/  FSETP.GEU.AND P0, PT, |R10|, 5.8789094863358348022e-39, PT ;  /* 0x004004020a00780b */ /* 0x000fe20003f0e200 */
[----:B0-----:R-:W-:-:S08]  /*0210*/  DFMA R6, -R16, R10, 1 ;  /* 0x3ff000001006742b */ /* 0x001fd0000000010a */
[----:B------:R-:W-:-:S08]  /*0220*/  DFMA R6, R6, R6, R6 ;  /* 0x000000060606722b */ /* 0x000fd00000000006 */
[----:B------:R-:W-:Y:S02]  /*0230*/  DFMA R12, R10, R6, R10 ;  /* 0x000000060a0c722b */ /* 0x000fe4000000000a */
[----:B------:R-:W0:Y:S06]  /*0240*/  LDC.64 R6, c[0x0][0x388] ;  /* 0x0000e200ff067b82 */ /* 0x000e2c0000000a00 */
[----:B------:R-:W-:-:S08]  /*0250*/  DFMA R14, -R16, R12, 1 ;  /* 0x3ff00000100e742b */ /* 0x000fd0000000010c */
[----:B------:R-:W-:Y:S01]  /*0260*/  DFMA R12, R12, R14, R12 ;  /* 0x0000000e0c0c722b */ /* 0x000fe2000000000c */
[----:B------:R-:W-:Y:S10]  /*0270*/  @P0 BRA `(.L_x_3) ;  /* 0x0000000000100947 */ /* 0x000ff40003800000 */
[----:B------:R-:W-:-:S04]  /*0280*/  LOP3.LUT R2, R17, 0x7fffffff, RZ, 0xc0, !PT ;  /* 0x7fffffff11027812 */ /* 0x000fc800078ec0ff */
[----:B------:R-:W-:Y:S02]  /*0290*/  IADD3 R12, PT, PT, R2, -0x100000, RZ ;  /* 0xfff00000020c7810 */ /* 0x000fe40007ffe0ff */
[----:B------:R-:W-:-:S07]  /*02a0*/  MOV R2, 0x2c0 ;  /* 0x000002c000027802 */ /* 0x000fce0000000f00 */
[----:B0-----:R-:W-:Y:S05]  /*02b0*/  CALL.REL.NOINC `($__internal_0_$__cuda_sm20_dblrcp_rn_slowpath_v3) ;  /* 0x00000000003c7944 */ /* 0x001fea0003c00000 */
.L_x_3:
[----:B------:R-:W-:Y:S05]  /*02c0*/  BSYNC.RECONVERGENT B1 ;  /* 0x0000000000017941 */ /* 0x000fea0003800200 */
.L_x_2:
[----:B------:R-:W-:-:S04]  /*02d0*/  IMAD.U32 R2, RZ, RZ, UR10 ;  /* 0x0000000aff027e24 */ /* 0x000fc8000f8e00ff */
[----:B-1----:R-:W-:-:S04]  /*02e0*/  IMAD R9, R0, R2, R5 ;  /* 0x0000000200097224 */ /* 0x002fc800078e0205 */
[----:B0-----:R-:W-:-:S05]  /*02f0*/  IMAD.WIDE R8, R9, 0x8, R6 ;  /* 0x0000000809087825 */ /* 0x001fca00078e0206 */
[----:B------:R-:W2:Y:S01]  /*0300*/  LDG.E.64 R10, desc[UR8][R8.64] ;  /* 0x00000008080a7981 */ /* 0x000ea2000c1e1b00 */
[----:B------:R-:W-:-:S05]  /*0310*/  VIADD R5, R5, UR4 ;  /* 0x0000000405057c36 */ /* 0x000fca0008000000 */
[----:B------:R-:W-:Y:S01]  /*0320*/  ISETP.GE.AND P0, PT, R5, R2, PT ;  /* 0x000000020500720c */ /* 0x000fe20003f06270 */
[----:B--2---:R-:W-:-:S07]  /*0330*/  DMUL R10, R10, R12 ;  /* 0x0000000c0a0a7228 */ /* 0x004fce0000000000 */
[----:B------:R1:W-:Y:S05]  /*0340*/  STG.E.64 desc[UR8][R8.64], R10 ;  /* 0x0000000a08007986 */ /* 0x0003ea000c101b08 */
[----:B------:R-:W-:Y:S05]  /*0350*/  @!P0 BRA `(.L_x_2) ;  /* 0xfffffffc00dc8947 */ /* 0x000fea000383ffff */
.L_x_1:
[----:B------:R-:W-:Y:S05]  /*0360*/  BSYNC.RECONVERGENT B0 ;  /* 0x0000000000007941 */ /* 0x000fea0003800200 */
.L_x_0:
[----:B------:R-:W-:-:S04]  /*0370*/  IADD3 R0, PT, PT, R3, R0, RZ ;  /* 0x0000000003007210 */ /* 0x000fc80007ffe0ff */
[----:B------:R-:W-:-:S13]  /*0380*/  ISETP.GE.AND P0, PT, R0, R2, PT ;  /* 0x000000020000720c */ /* 0x000fda0003f06270 */
[----:B------:R-:W-:Y:S05]  /*0390*/  @!P0 BRA `(.L_x_4) ;  /* 0xfffffffc00608947 */ /* 0x000fea000383ffff */
[----:B------:R-:W-:Y:S05]  /*03a0*/  EXIT ;  /* 0x000000000000794d */ /* 0x000fea0003800000 */
        .weak           $__internal_0_$__cuda_sm20_dblrcp_rn_slowpath_v3
        .type           $__internal_0_$__cuda_sm20_dblrcp_rn_slowpath_v3,@function
        .size           $__internal_0_$__cuda_sm20_dblrcp_rn_slowpath_v3,(.L_x_10 - $__internal_0_$__cuda_sm20_dblrcp_rn_slowpath_v3)
$__internal_0_$__cuda_sm20_dblrcp_rn_slowpath_v3:
[----:B------:R-:W-:Y:S01]  /*03b0*/  IMAD.MOV.U32 R8, RZ, RZ, R16 ;  /* 0x000000ffff087224 */ /* 0x000fe200078e0010 */
[----:B------:R-:W-:Y:S01]  /*03c0*/  BSSY.RECONVERGENT B2, `(.L_x_5) ;  /* 0x0000025000027945 */ /* 0x000fe20003800200 */
[----:B------:R-:W-:-:S06]  /*03d0*/  IMAD.MOV.U32 R9, RZ, RZ, R17 ;  /* 0x000000ffff097224 */ /* 0x000fcc00078e0011 */
[----:B------:R-:W-:-:S14]  /*03e0*/  DSETP.GTU.AND P0, PT, |R8|, +INF , PT ;  /* 0x7ff000000800742a */ /* 0x000fdc0003f0c200 */
[----:B------:R-:W-:Y:S05]  /*03f0*/  @P0 BRA `(.L_x_6) ;  /* 0x00000000007c0947 */ /* 0x000fea0003800000 */
[----:B------:R-:W-:-:S04]  /*0400*/  LOP3.LUT R16, R17, 0x7fffffff, RZ, 0xc0, !PT ;  /* 0x7fffffff11107812 */ /* 0x000fc800078ec0ff */
[----:B------:R-:W-:-:S04]  /*0410*/  IADD3 R4, PT, PT, R16, -0x1, RZ ;  /* 0xffffffff10047810 */ /* 0x000fc80007ffe0ff */
[----:B------:R-:W-:-:S13]  /*0420*/  ISETP.GE.U32.AND P0, PT, R4, 0x7fefffff, PT ;  /* 0x7fefffff0400780c */ /* 0x000fda0003f06070 */
[----:B------:R-:W-:Y:S01]  /*0430*/  @P0 LOP3.LUT R11, R9, 0x7ff00000, RZ, 0x3c, !PT ;  /* 0x7ff00000090b0812 */ /* 0x000fe200078e3cff */
[----:B------:R-:W-:Y:S01]  /*0440*/  @P0 IMAD.MOV.U32 R10, RZ, RZ, RZ ;  /* 0x000000ffff0a0224 */ /* 0x000fe200078e00ff */
[----:B------:R-:W-:Y:S06]  /*0450*/  @P0 BRA `(.L_x_7) ;  /* 0x00000000006c0947 */ /* 0x000fec0003800000 */
[----:B------:R-:W-:-:S13]  /*0460*/  ISETP.GE.U32.AND P0, PT, R16, 0x1000001, PT ;  /* 0x010000011000780c */ /* 0x000fda0003f06070 */
[----:B------:R-:W-:Y:S05]  /*0470*/  @!P0 BRA `(.L_x_8) ;  /* 0x0000000000348947 */ /* 0x000fea0003800000 */
[----:B------:R-:W-:Y:S01]  /*0480*/  VIADD R11, R9, 0xc0200000 ;  /* 0xc0200000090b7836 */ /* 0x000fe20000000000 */
[----:B------:R-:W-:-:S03]  /*0490*/  MOV R10, R8 ;  /* 0x00000008000a7202 */ /* 0x000fc60000000f00 */
[----:B------:R-:W0:Y:S03]  /*04a0*/  MUFU.RCP64H R13, R11 ;  /* 0x0000000b000d7308 */ /* 0x000e260000001800 */
[----:B0-----:R-:W-:-:S08]  /*04b0*/  DFMA R14, -R10, R12, 1 ;  /* 0x3ff000000a0e742b */ /* 0x001fd0000000010c */
[----:B------:R-:W-:-:S08]  /*04c0*/  DFMA R14, R14, R14, R14 ;  /* 0x0000000e0e0e722b */ /* 0x000fd0000000000e */
[----:B------:R-:W-:-:S08]  /*04d0*/  DFMA R14, R12, R14, R12 ;  /* 0x0000000e0c0e722b */ /* 0x000fd0000000000c */
[----:B------:R-:W-:-:S08]  /*04e0*/  DFMA R12, -R10, R14, 1 ;  /* 0x3ff000000a0c742b */ /* 0x000fd0000000010e */
[----:B------:R-:W-:-:S08]  /*04f0*/  DFMA R12, R14, R12, R14 ;  /* 0x0000000c0e0c722b */ /* 0x000fd0000000000e */
[----:B------:R-:W-:-:S08]  /*0500*/  DMUL R12, R12, 2.2250738585072013831e-308 ;  /* 0x001000000c0c7828 */ /* 0x000fd00000000000 */
[----:B------:R-:W-:-:S08]  /*0510*/  DFMA R8, -R8, R12, 1 ;  /* 0x3ff000000808742b */ /* 0x000fd0000000010c */
[----:B------:R-:W-:-:S08]  /*0520*/  DFMA R8, R8, R8, R8 ;  /* 0x000000080808722b */ /* 0x000fd00000000008 */
[----:B------:R-:W-:Y:S01]  /*0530*/  DFMA R10, R12, R8, R12 ;  /* 0x000000080c0a722b */ /* 0x000fe2000000000c */
[----:B------:R-:W-:Y:S10]  /*0540*/  BRA `(.L_x_7) ;  /* 0x0000000000307947 */ /* 0x000ff40003800000 */
.L_x_8:
[----:B------:R-:W-:Y:S01]  /*0550*/  DMUL R8, R8, 8.11296384146066816958e+31 ;  /* 0x4690000008087828 */ /* 0x000fe20000000000 */
[----:B------:R-:W-:-:S05]  /*0560*/  IMAD.MOV.U32 R10, RZ, RZ, R12 ;  /* 0x000000ffff0a7224 */ /* 0x000fca00078e000c */
[----:B------:R-:W0:Y:S02]  /*0570*/  MUFU.RCP64H R11, R9 ;  /* 0x00000009000b7308 */ /* 0x000e240000001800 */
[----:B0-----:R-:W-:-:S08]  /*0580*/  DFMA R12, -R8, R10, 1 ;  /* 0x3ff00000080c742b */ /* 0x001fd0000000010a */
[----:B------:R-:W-:-:S08]  /*0590*/  DFMA R12, R12, R12, R12 ;  /* 0x0000000c0c0c722b */ /* 0x000fd0000000000c */
[----:B------:R-:W-:-:S08]  /*05a0*/  DFMA R12, R10, R12, R10 ;  /* 0x0000000c0a0c722b */ /* 0x000fd0000000000a */
[----:B------:R-:W-:-:S08]  /*05b0*/  DFMA R10, -R8, R12, 1 ;  /* 0x3ff00000080a742b */ /* 0x000fd0000000010c */
[----:B------:R-:W-:-:S08]  /*05c0*/  DFMA R10, R12, R10, R12 ;  /* 0x0000000a0c0a722b */ /* 0x000fd0000000000c */
[----:B------:R-:W-:Y:S01]  /*05d0*/  DMUL R10, R10, 8.11296384146066816958e+31 ;  /* 0x469000000a0a7828 */ /* 0x000fe20000000000 */
[----:B------:R-:W-:Y:S10]  /*05e0*/  BRA `(.L_x_7) ;  /* 0x0000000000087947 */ /* 0x000ff40003800000 */
.L_x_6:
[----:B------:R-:W-:Y:S02]  /*05f0*/  LOP3.LUT R11, R9, 0x80000, RZ, 0xfc, !PT ;  /* 0x00080000090b7812 */ /* 0x000fe400078efcff */
[----:B------:R-:W-:-:S07]  /*0600*/  MOV R10, R8 ;  /* 0x00000008000a7202 */ /* 0x000fce0000000f00 */
.L_x_7:
[----:B------:R-:W-:Y:S05]  /*0610*/  BSYNC.RECONVERGENT B2 ;  /* 0x0000000000027941 */ /* 0x000fea0003800200 */
.L_x_5:
[----:B------:R-:W-:Y:S02]  /*0620*/  HFMA2 R9, -RZ, RZ, 0, 0 ;  /* 0x00000000ff097431 */ /* 0x000fe400000001ff */
[----:B------:R-:W-:Y:S01]  /*0630*/  IMAD.MOV.U32 R8, RZ, RZ, R2 ;  /* 0x000000ffff087224 */ /* 0x000fe200078e0002 */
[----:B------:R-:W-:Y:S01]  /*0640*/  MOV R13, R11 ;  /* 0x0000000b000d7202 */ /* 0x000fe20000000f00 */
[----:B------:R-:W-:Y:S02]  /*0650*/  IMAD.MOV.U32 R12, RZ, RZ, R10 ;  /* 0x000000ffff0c7224 */ /* 0x000fe400078e000a */
[----:B------:R-:W-:Y:S05]  /*0660*/  RET.REL.NODEC R8 `(_Z21A_Dinv_inplace_kerneliPdS_) ;  /* 0xfffffff808647950 */ /* 0x000fea0003c3ffff */
.L_x_9:
[----:B------:R-:W-:-:S00]  /*0670*/  BRA `(.L_x_9) ;  /* 0xfffffffc00fc7947 */ /* 0x000fc0000383ffff */
[----:B------:R-:W-:-:S00]  /*0680*/  NOP ;  /* 0x0000000000007918 */ /* 0x000fc00000000000 */
[----:B------:R-:W-:-:S00]  /*0690*/  NOP ;  /* 0x0000000000007918 */ /* 0x000fc00000000000 */
[----:B------:R-:W-:-:S00]  /*06a0*/  NOP ;  /* 0x0000000000007918 */ /* 0x000fc00000000000 */
[----:B------:R-:W-:-:S00]  /*06b0*/  NOP ;  /* 0x0000000000007918 */ /* 0x000fc00000000000 */
[----:B------:R-:W-:-:S00]  /*06c0*/  NOP ;  /* 0x0000000000007918 */ /* 0x000fc00000000000 */
[----:B------:R-:W-:-:S00]  /*06d0*/  NOP ;  /* 0x0000000000007918 */ /* 0x000fc00000000000 */
[----:B------:R-:W-:-:S00]  /*06e0*/  NOP ;  /* 0x0000000000007918 */ /* 0x000fc00000000000 */
[----:B------:R-:W-:-:S00]  /*06f0*/  NOP ;  /* 0x0000000000007918 */ /* 0x000fc00000000000 */
.L_x_10:


//--------------------- .nv.shared.reserved.0     --------------------------
	.section	.nv.shared.reserved.0,"aw",@nobits
	.weak		__nv_reservedSMEM_offset_0_alias
	.size		__nv_reservedSMEM_offset_0_alias, 0, 64
	.other		__nv_reservedSMEM_offset_0_alias,@"STO_CUDA_RESERVED_SHARED STV_DEFAULT"
__nv_reservedSMEM_offset_0_alias:
	.zero		0
	.zero		64


//--------------------- .nv.constant0._Z21A_Dinv_inplace_kerneliPdS_ --------------------------
	.section	.nv.constant0._Z21A_Dinv_inplace_kerneliPdS_,"a",@progbits
	.sectionflags	@""
	.align	4
.nv.constant0._Z21A_Dinv_inplace_kerneliPdS_:
	.zero		920


//--------------------- SYMBOLS --------------------------

	.type		.nv.reservedSmem.offset0,@object
	.size		.nv.reservedSmem.offset0,0x4
